	.headerflags	@"EF_CUDA_TEXMODE_UNIFIED EF_CUDA_64BIT_ADDRESS EF_CUDA_ACCELERATORS EF_CUDA_SM90 EF_CUDA_VIRTUAL_SM(EF_CUDA_SM90)"
	.elftype	@"ET_EXEC"


//--------------------- .nv.info                  --------------------------
	.section	.nv.info,"",@"SHT_CUDA_INFO"
	.align	4


	//----- nvinfo : EIATTR_REGCOUNT
	.align		4
        /*0000*/ 	.byte	0x04, 0x2f
        /*0002*/ 	.short	(.L_3 - .L_2)
	.align		4
.L_2:
        /*0004*/ 	.word	index@(triton_poi_fused__native_batch_norm_legit_no_training_add_convolution_50)
        /*0008*/ 	.word	0x00000020


	//----- nvinfo : EIATTR_MIN_STACK_SIZE
	.align		4
.L_3:
        /*000c*/ 	.byte	0x04, 0x12
        /*000e*/ 	.short	(.L_5 - .L_4)
	.align		4
.L_4:
        /*0010*/ 	.word	index@(triton_poi_fused__native_batch_norm_legit_no_training_add_convolution_50)
        /*0014*/ 	.word	0x00000000


	//----- nvinfo : EIATTR_FRAME_SIZE
	.align		4
.L_5:
        /*0018*/ 	.byte	0x04, 0x11
        /*001a*/ 	.short	(.L_7 - .L_6)
	.align		4
.L_6:
        /*001c*/ 	.word	index@(triton_poi_fused__native_batch_norm_legit_no_training_add_convolution_50)
        /*0020*/ 	.word	0x00000000


	//----- nvinfo : EIATTR_MIN_STACK_SIZE
	.align		4
.L_7:
        /*0024*/ 	.byte	0x04, 0x12
        /*0026*/ 	.short	(.L_9 - .L_8)
	.align		4
.L_8:
        /*0028*/ 	.word	index@(triton_poi_fused__native_batch_norm_legit_no_training_add_convolution_50)
        /*002c*/ 	.word	0x00000000
.L_9:


//--------------------- .nv.info.triton_poi_fused__native_batch_norm_legit_no_training_add_convolution_50 --------------------------
	.section	.nv.info.triton_poi_fused__native_batch_norm_legit_no_training_add_convolution_50,"",@"SHT_CUDA_INFO"
	.sectionflags	@""
	.align	4


	//----- nvinfo : EIATTR_CUDA_API_VERSION
	.align		4
        /*0000*/ 	.byte	0x04, 0x37
        /*0002*/ 	.short	(.L_11 - .L_10)
.L_10:
        /*0004*/ 	.word	0x0000007c


	//----- nvinfo : EIATTR_KPARAM_INFO
	.align		4
.L_11:
        /*0008*/ 	.byte	0x04, 0x17
        /*000a*/ 	.short	(.L_13 - .L_12)
.L_12:
        /*000c*/ 	.word	0x00000000
        /*0010*/ 	.short	0x000d
        /*0012*/ 	.short	0x0068
        /*0014*/ 	.byte	0x00, 0xf0, 0x11, 0x00


	//----- nvinfo : EIATTR_KPARAM_INFO
	.align		4
.L_13:
        /*0018*/ 	.byte	0x04, 0x17
        /*001a*/ 	.short	(.L_15 - .L_14)
.L_14:
        /*001c*/ 	.word	0x00000000
        /*0020*/ 	.short	0x000c
        /*0022*/ 	.short	0x0060
        /*0024*/ 	.byte	0x00, 0xf4, 0x21, 0x00


	//----- nvinfo : EIATTR_KPARAM_INFO
	.align		4
.L_15:
        /*0028*/ 	.byte	0x04, 0x17
        /*002a*/ 	.short	(.L_17 - .L_16)
.L_16:
        /*002c*/ 	.word	0x00000000
        /*0030*/ 	.short	0x000b
        /*0032*/ 	.short	0x0058
        /*0034*/ 	.byte	0x00, 0xf4, 0x21, 0x00


	//----- nvinfo : EIATTR_KPARAM_INFO
	.align		4
.L_17:
        /*0038*/ 	.byte	0x04, 0x17
        /*003a*/ 	.short	(.L_19 - .L_18)
.L_18:
        /*003c*/ 	.word	0x00000000
        /*0040*/ 	.short	0x000a
        /*0042*/ 	.short	0x0050
        /*0044*/ 	.byte	0x00, 0xf4, 0x21, 0x00


	//----- nvinfo : EIATTR_KPARAM_INFO
	.align		4
.L_19:
        /*0048*/ 	.byte	0x04, 0x17
        /*004a*/ 	.short	(.L_21 - .L_20)
.L_20:
        /*004c*/ 	.word	0x00000000
        /*0050*/ 	.short	0x0009
        /*0052*/ 	.short	0x0048
        /*0054*/ 	.byte	0x00, 0xf4, 0x21, 0x00


	//----- nvinfo : EIATTR_KPARAM_INFO
	.align		4
.L_21:
        /*0058*/ 	.byte	0x04, 0x17
        /*005a*/ 	.short	(.L_23 - .L_22)
.L_22:
        /*005c*/ 	.word	0x00000000
        /*0060*/ 	.short	0x0008
        /*0062*/ 	.short	0x0040
        /*0064*/ 	.byte	0x00, 0xf4, 0x21, 0x00


	//----- nvinfo : EIATTR_KPARAM_INFO
	.align		4
.L_23:
        /*0068*/ 	.byte	0x04, 0x17
        /*006a*/ 	.short	(.L_25 - .L_24)
.L_24:
        /*006c*/ 	.word	0x00000000
        /*0070*/ 	.short	0x0007
        /*0072*/ 	.short	0x0038
        /*0074*/ 	.byte	0x00, 0xf4, 0x21, 0x00


	//----- nvinfo : EIATTR_KPARAM_INFO
	.align		4
.L_25:
        /*0078*/ 	.byte	0x04, 0x17
        /*007a*/ 	.short	(.L_27 - .L_26)
.L_26:
        /*007c*/ 	.word	0x00000000
        /*0080*/ 	.short	0x0006
        /*0082*/ 	.short	0x0030
        /*0084*/ 	.byte	0x00, 0xf4, 0x21, 0x00


	//----- nvinfo : EIATTR_KPARAM_INFO
	.align		4
.L_27:
        /*0088*/ 	.byte	0x04, 0x17
        /*008a*/ 	.short	(.L_29 - .L_28)
.L_28:
        /*008c*/ 	.word	0x00000000
        /*0090*/ 	.short	0x0005
        /*0092*/ 	.short	0x0028
        /*0094*/ 	.byte	0x00, 0xf4, 0x21, 0x00


	//----- nvinfo : EIATTR_KPARAM_INFO
	.align		4
.L_29:
        /*0098*/ 	.byte	0x04, 0x17
        /*009a*/ 	.short	(.L_31 - .L_30)
.L_30:
        /*009c*/ 	.word	0x00000000
        /*00a0*/ 	.short	0x0004
        /*00a2*/ 	.short	0x0020
        /*00a4*/ 	.byte	0x00, 0xf4, 0x21, 0x00


	//----- nvinfo : EIATTR_KPARAM_INFO
	.align		4
.L_31:
        /*00a8*/ 	.byte	0x04, 0x17
        /*00aa*/ 	.short	(.L_33 - .L_32)
.L_32:
        /*00ac*/ 	.word	0x00000000
        /*00b0*/ 	.short	0x0003
        /*00b2*/ 	.short	0x0018
        /*00b4*/ 	.byte	0x00, 0xf4, 0x21, 0x00


	//----- nvinfo : EIATTR_KPARAM_INFO
	.align		4
.L_33:
        /*00b8*/ 	.byte	0x04, 0x17
        /*00ba*/ 	.short	(.L_35 - .L_34)
.L_34:
        /*00bc*/ 	.word	0x00000000
        /*00c0*/ 	.short	0x0002
        /*00c2*/ 	.short	0x0010
        /*00c4*/ 	.byte	0x00, 0xf4, 0x21, 0x00


	//----- nvinfo : EIATTR_KPARAM_INFO
	.align		4
.L_35:
        /*00c8*/ 	.byte	0x04, 0x17
        /*00ca*/ 	.short	(.L_37 - .L_36)
.L_36:
        /*00cc*/ 	.word	0x00000000
        /*00d0*/ 	.short	0x0001
        /*00d2*/ 	.short	0x0008
        /*00d4*/ 	.byte	0x00, 0xf4, 0x21, 0x00


	//----- nvinfo : EIATTR_KPARAM_INFO
	.align		4
.L_37:
        /*00d8*/ 	.byte	0x04, 0x17
        /*00da*/ 	.short	(.L_39 - .L_38)
.L_38:
        /*00dc*/ 	.word	0x00000000
        /*00e0*/ 	.short	0x0000
        /*00e2*/ 	.short	0x0000
        /*00e4*/ 	.byte	0x00, 0xf4, 0x21, 0x00


	//----- nvinfo : EIATTR_SPARSE_MMA_MASK
	.align		4
.L_39:
        /*00e8*/ 	.byte	0x03, 0x50
        /*00ea*/ 	.short	0x0000


	//----- nvinfo : EIATTR_MAXREG_COUNT
	.align		4
        /*00ec*/ 	.byte	0x03, 0x1b
        /*00ee*/ 	.short	0x00ff


	//----- nvinfo : EIATTR_EXIT_INSTR_OFFSETS
	.align		4
        /*00f0*/ 	.byte	0x04, 0x1c
        /*00f2*/ 	.short	(.L_41 - .L_40)


	//   ....[0]....
.L_40:
        /*00f4*/ 	.word	0x00000540


	//----- nvinfo : EIATTR_REQNTID
	.align		4
.L_41:
        /*00f8*/ 	.byte	0x04, 0x10
        /*00fa*/ 	.short	(.L_43 - .L_42)
.L_42:
        /*00fc*/ 	.word	0x00000080
        /*0100*/ 	.word	0x00000001
        /*0104*/ 	.word	0x00000001


	//----- nvinfo : EIATTR_CBANK_PARAM_SIZE
	.align		4
.L_43:
        /*0108*/ 	.byte	0x03, 0x19
        /*010a*/ 	.short	0x006c


	//----- nvinfo : EIATTR_PARAM_CBANK
	.align		4
        /*010c*/ 	.byte	0x04, 0x0a
        /*010e*/ 	.short	(.L_45 - .L_44)
	.align		4
.L_44:
        /*0110*/ 	.word	index@(.nv.constant0.triton_poi_fused__native_batch_norm_legit_no_training_add_convolution_50)
        /*0114*/ 	.short	0x0210
        /*0116*/ 	.short	0x006c


	//----- nvinfo : EIATTR_SW_WAR
	.align		4
.L_45:
        /*0118*/ 	.byte	0x04, 0x36
        /*011a*/ 	.short	(.L_47 - .L_46)
.L_46:
        /*011c*/ 	.word	0x00000008
.L_47:


//--------------------- .nv.callgraph             --------------------------
	.section	.nv.callgraph,"",@"SHT_CUDA_CALLGRAPH"
	.align	4
	.sectionentsize	8
	.align		4
        /*0000*/ 	.word	0x00000000
	.align		4
        /*0004*/ 	.word	0xffffffff
	.align		4
        /*0008*/ 	.word	0x00000000
	.align		4
        /*000c*/ 	.word	0xfffffffe
	.align		4
        /*0010*/ 	.word	0x00000000
	.align		4
        /*0014*/ 	.word	0xfffffffd
	.align		4
        /*0018*/ 	.word	0x00000000
	.align		4
        /*001c*/ 	.word	0xfffffffc


//--------------------- .nv.constant4             --------------------------
	.section	.nv.constant4,"a",@progbits
	.align	8
	.align		8
.nv.constant4:
        /*0000*/ 	.dword	_$_str
	.align		8
        /*0008*/ 	.dword	_$_str_$_2


//--------------------- .text.triton_poi_fused__native_batch_norm_legit_no_training_add_convolution_50 --------------------------
	.section	.text.triton_poi_fused__native_batch_norm_legit_no_training_add_convolution_50,"ax",@progbits
	.align	128
        .global         triton_poi_fused__native_batch_norm_legit_no_training_add_convolution_50
        .type           triton_poi_fused__native_batch_norm_legit_no_training_add_convolution_50,@function
        .size           triton_poi_fused__native_batch_norm_legit_no_training_add_convolution_50,(.L_x_1 - triton_poi_fused__native_batch_norm_legit_no_training_add_convolution_50)
        .other          triton_poi_fused__native_batch_norm_legit_no_training_add_convolution_50,@"STO_CUDA_ENTRY STV_DEFAULT"
triton_poi_fused__native_batch_norm_legit_no_training_add_convolution_50:
.text.triton_poi_fused__native_batch_norm_legit_no_training_add_convolution_50:
[----:B------:R-:W-:Y:S01]  /*0000*/  LDC R1, c[0x0][0x28] ;  /* 0x00000a00ff017b82 */ /* 0x000fe20000000800 */
[----:B------:R-:W1:Y:S07]  /*0010*/  S2R R21, SR_TID.X ;  /* 0x0000000000157919 */ /* 0x000e6e0000002100 */
[----:B------:R-:W2:Y:S01]  /*0020*/  LDC.64 R22, c[0x0][0x258] ;  /* 0x00009600ff167b82 */ /* 0x000ea20000000a00 */
[----:B------:R-:W-:Y:S01]  /*0030*/  ULDC.64 UR4, c[0x0][0x208] ;  /* 0x0000820000047ab9 */ /* 0x000fe20000000a00 */
[----:B------:R-:W3:Y:S06]  /*0040*/  S2R R0, SR_CTAID.X ;  /* 0x0000000000007919 */ /* 0x000eec0000002500 */
[----:B------:R-:W4:Y:S08]  /*0050*/  LDC.64 R6, c[0x0][0x238] ;  /* 0x00008e00ff067b82 */ /* 0x000f300000000a00 */
[----:B------:R-:W5:Y:S08]  /*0060*/  LDC.64 R28, c[0x0][0x220] ;  /* 0x00008800ff1c7b82 */ /* 0x000f700000000a00 */
[----:B------:R-:W5:Y:S01]  /*0070*/  LDC.64 R26, c[0x0][0x228] ;  /* 0x00008a00ff1a7b82 */ /* 0x000f620000000a00 */
[----:B-1----:R-:W-:-:S07]  /*0080*/  LOP3.LUT R21, R21, 0x7f, RZ, 0xc0, !PT ;  /* 0x0000007f15157812 */ /* 0x002fce00078ec0ff */
[----:B------:R-:W1:Y:S01]  /*0090*/  LDC.64 R4, c[0x0][0x218] ;  /* 0x00008600ff047b82 */ /* 0x000e620000000a00 */
[----:B---3--:R-:W-:Y:S02]  /*00a0*/  SHF.R.S32.HI R2, RZ, 0x18, R0 ;  /* 0x00000018ff027819 */ /* 0x008fe40000011400 */
[----:B------:R-:W-:Y:S02]  /*00b0*/  LEA R21, R0, R21, 0x7 ;  /* 0x0000001500157211 */ /* 0x000fe400078e38ff */
[----:B------:R-:W-:-:S03]  /*00c0*/  SGXT R0, R2, 0x1 ;  /* 0x000000010200781a */ /* 0x000fc60000000200 */
[----:B------:R-:W3:Y:S01]  /*00d0*/  LDC.64 R14, c[0x0][0x230] ;  /* 0x00008c00ff0e7b82 */ /* 0x000ee20000000a00 */
[----:B------:R-:W-:-:S04]  /*00e0*/  LEA.HI R0, R0, R21, RZ, 0x6 ;  /* 0x0000001500007211 */ /* 0x000fc800078f30ff */
[----:B------:R-:W-:-:S03]  /*00f0*/  SHF.R.S32.HI R0, RZ, 0x6, R0 ;  /* 0x00000006ff007819 */ /* 0x000fc60000011400 */
[----:B------:R-:W1:Y:S01]  /*0100*/  LDC.64 R16, c[0x0][0x250] ;  /* 0x00009400ff107b82 */ /* 0x000e620000000a00 */
[----:B------:R-:W-:-:S04]  /*0110*/  LEA.HI R2, R0, R0, RZ, 0x5 ;  /* 0x0000000000027211 */ /* 0x000fc800078f28ff */
[----:B------:R-:W-:-:S03]  /*0120*/  LOP3.LUT R25, R2, 0xffffffe0, RZ, 0xc0, !PT ;  /* 0xffffffe002197812 */ /* 0x000fc600078ec0ff */
[----:B------:R-:W1:Y:S01]  /*0130*/  LDC.64 R12, c[0x0][0x240] ;  /* 0x00009000ff0c7b82 */ /* 0x000e620000000a00 */
[----:B------:R-:W-:-:S05]  /*0140*/  IADD3 R25, R0, -R25, RZ ;  /* 0x8000001900197210 */ /* 0x000fca0007ffe0ff */
[C---:B--2---:R-:W-:Y:S02]  /*0150*/  IMAD.WIDE R22, R25.reuse, 0x4, R22 ;  /* 0x0000000419167825 */ /* 0x044fe400078e0216 */
[----:B------:R-:W2:Y:S02]  /*0160*/  LDC.64 R2, c[0x0][0x210] ;  /* 0x00008400ff027b82 */ /* 0x000ea40000000a00 */
[----:B----4-:R-:W-:Y:S02]  /*0170*/  IMAD.WIDE R6, R25, 0x4, R6 ;  /* 0x0000000419067825 */ /* 0x010fe400078e0206 */
[----:B------:R-:W4:Y:S04]  /*0180*/  LDG.E.EL R22, desc[UR4][R22.64] ;  /* 0x0000000416167981 */ /* 0x000f28000c2e1900 */
[----:B------:R-:W3:Y:S01]  /*0190*/  LDC.64 R10, c[0x0][0x248] ;  /* 0x00009200ff0a7b82 */ /* 0x000ee20000000a00 */
[----:B------:R5:W4:Y:S07]  /*01a0*/  LDG.E.EL R20, desc[UR4][R6.64] ;  /* 0x0000000406147981 */ /* 0x000b2e000c2e1900 */
[----:B------:R-:W3:Y:S08]  /*01b0*/  LDC.64 R8, c[0x0][0x260] ;  /* 0x00009800ff087b82 */ /* 0x000ef00000000a00 */
[----:B0----5:R-:W0:Y:S01]  /*01c0*/  LDC.64 R6, c[0x0][0x268] ;  /* 0x00009a00ff067b82 */ /* 0x021e220000000a00 */
[----:B------:R-:W-:-:S04]  /*01d0*/  IMAD.WIDE R28, R21, 0x4, R28 ;  /* 0x00000004151c7825 */ /* 0x000fc800078e021c */
[----:B------:R-:W-:Y:S01]  /*01e0*/  IMAD.WIDE R26, R25, 0x4, R26 ;  /* 0x00000004191a7825 */ /* 0x000fe200078e021a */
[----:B------:R-:W5:Y:S03]  /*01f0*/  LDG.E R23, desc[UR4][R28.64] ;  /* 0x000000041c177981 */ /* 0x000f66000c1e1900 */
[C---:B--2---:R-:W-:Y:S01]  /*0200*/  IMAD.WIDE R2, R21.reuse, 0x4, R2 ;  /* 0x0000000415027825 */ /* 0x044fe200078e0202 */
[----:B------:R-:W2:Y:S03]  /*0210*/  LDG.E.EL R19, desc[UR4][R26.64] ;  /* 0x000000041a137981 */ /* 0x000ea6000c2e1900 */
[----:B-1----:R-:W-:Y:S01]  /*0220*/  IMAD.WIDE R4, R21, 0x4, R4 ;  /* 0x0000000415047825 */ /* 0x002fe200078e0204 */
[----:B------:R-:W5:Y:S03]  /*0230*/  LDG.E R0, desc[UR4][R2.64] ;  /* 0x0000000402007981 */ /* 0x000f66000c1e1900 */
[C---:B---3--:R-:W-:Y:S01]  /*0240*/  IMAD.WIDE R14, R25.reuse, 0x4, R14 ;  /* 0x00000004190e7825 */ /* 0x048fe200078e020e */
[----:B------:R-:W2:Y:S03]  /*0250*/  LDG.E R18, desc[UR4][R4.64] ;  /* 0x0000000404127981 */ /* 0x000ea6000c1e1900 */
[----:B------:R-:W-:-:S02]  /*0260*/  IMAD.WIDE R16, R25, 0x4, R16 ;  /* 0x0000000419107825 */ /* 0x000fc400078e0210 */
[----:B------:R-:W3:Y:S02]  /*0270*/  LDG.E.EL R14, desc[UR4][R14.64] ;  /* 0x000000040e0e7981 */ /* 0x000ee4000c2e1900 */
[C---:B------:R-:W-:Y:S02]  /*0280*/  IMAD.WIDE R12, R25.reuse, 0x4, R12 ;  /* 0x00000004190c7825 */ /* 0x040fe400078e020c */
[----:B------:R-:W3:Y:S02]  /*0290*/  LDG.E.EL R16, desc[UR4][R16.64] ;  /* 0x0000000410107981 */ /* 0x000ee4000c2e1900 */
[C---:B------:R-:W-:Y:S02]  /*02a0*/  IMAD.WIDE R10, R25.reuse, 0x4, R10 ;  /* 0x00000004190a7825 */ /* 0x040fe400078e020a */
[----:B------:R-:W3:Y:S02]  /*02b0*/  LDG.E.EL R12, desc[UR4][R12.64] ;  /* 0x000000040c0c7981 */ /* 0x000ee4000c2e1900 */
[----:B------:R-:W-:-:S02]  /*02c0*/  IMAD.WIDE R8, R25, 0x4, R8 ;  /* 0x0000000419087825 */ /* 0x000fc400078e0208 */
[----:B------:R-:W3:Y:S02]  /*02d0*/  LDG.E.EL R11, desc[UR4][R10.64] ;  /* 0x000000040a0b7981 */ /* 0x000ee4000c2e1900 */
[----:B0-----:R-:W-:Y:S02]  /*02e0*/  IMAD.WIDE R6, R25, 0x4, R6 ;  /* 0x0000000419067825 */ /* 0x001fe400078e0206 */
[----:B------:R-:W3:Y:S04]  /*02f0*/  LDG.E.EL R8, desc[UR4][R8.64] ;  /* 0x0000000408087981 */ /* 0x000ee8000c2e1900 */
[----:B------:R0:W3:Y:S02]  /*0300*/  LDG.E.EL R25, desc[UR4][R6.64] ;  /* 0x0000000406197981 */ /* 0x0000e4000c2e1900 */
[----:B0-----:R-:W0:Y:S02]  /*0310*/  LDC.64 R6, c[0x0][0x270] ;  /* 0x00009c00ff067b82 */ /* 0x001e240000000a00 */
[----:B0-----:R-:W-:-:S04]  /*0320*/  IMAD.WIDE R6, R21, 0x4, R6 ;  /* 0x0000000415067825 */ /* 0x001fc800078e0206 */
[----:B----4-:R-:W-:Y:S01]  /*0330*/  FADD R22, R22, 9.9999997473787516356e-06 ;  /* 0x3727c5ac16167421 */ /* 0x010fe20000000000 */
[----:B------:R-:W-:-:S03]  /*0340*/  FADD R20, R20, 9.9999997473787516356e-06 ;  /* 0x3727c5ac14147421 */ /* 0x000fc60000000000 */
[----:B------:R-:W0:Y:S08]  /*0350*/  MUFU.SQRT R17, R22 ;  /* 0x0000001600117308 */ /* 0x000e300000002000 */
[----:B------:R-:W1:Y:S01]  /*0360*/  MUFU.SQRT R15, R20 ;  /* 0x00000014000f7308 */ /* 0x000e620000002000 */
[C---:B0-----:R-:W-:Y:S02]  /*0370*/  FSETP.GT.AND P1, PT, R17.reuse, 8.50705917302346158658e+37, PT ;  /* 0x7e8000001100780b */ /* 0x041fe40003f24000 */
[----:B------:R-:W-:-:S02]  /*0380*/  FSETP.GEU.AND P3, PT, R17, 1.175494350822287508e-38, PT ;  /* 0x008000001100780b */ /* 0x000fc40003f6e000 */
[C---:B-1----:R-:W-:Y:S02]  /*0390*/  FSETP.GT.AND P0, PT, R15.reuse, 8.50705917302346158658e+37, PT ;  /* 0x7e8000000f00780b */ /* 0x042fe40003f04000 */
[----:B------:R-:W-:-:S07]  /*03a0*/  FSETP.GEU.AND P2, PT, R15, 1.175494350822287508e-38, PT ;  /* 0x008000000f00780b */ /* 0x000fce0003f4e000 */
[----:B------:R-:W-:Y:S01]  /*03b0*/  @P1 FMUL R17, R17, 0.25 ;  /* 0x3e80000011111820 */ /* 0x000fe20000400000 */
[----:B------:R-:W-:-:S03]  /*03c0*/  HFMA2.MMA R20, -RZ, RZ, 1.625, 0 ;  /* 0x3e800000ff147435 */ /* 0x000fc600000001ff */
[----:B------:R-:W-:Y:S01]  /*03d0*/  @!P3 FMUL R17, R17, 16777216 ;  /* 0x4b8000001111b820 */ /* 0x000fe20000400000 */
[----:B------:R-:W-:-:S04]  /*03e0*/  @P0 FMUL R15, R15, 0.25 ;  /* 0x3e8000000f0f0820 */ /* 0x000fc80000400000 */
[----:B------:R-:W-:Y:S01]  /*03f0*/  @!P2 FMUL R15, R15, 16777216 ;  /* 0x4b8000000f0fa820 */ /* 0x000fe20000400000 */
[----:B------:R-:W0:Y:S01]  /*0400*/  MUFU.RCP R17, R17 ;  /* 0x0000001100117308 */ /* 0x000e220000001000 */
[----:B------:R-:W-:-:S07]  /*0410*/  FSEL R10, R20, 1, P0 ;  /* 0x3f800000140a7808 */ /* 0x000fce0000000000 */
[----:B------:R-:W1:Y:S01]  /*0420*/  MUFU.RCP R15, R15 ;  /* 0x0000000f000f7308 */ /* 0x000e620000001000 */
[----:B------:R-:W-:Y:S01]  /*0430*/  FSEL R20, R20, 1, P1 ;  /* 0x3f80000014147808 */ /* 0x000fe20000800000 */
[----:B------:R-:W-:Y:S01]  /*0440*/  @!P2 FMUL R10, R10, 16777216 ;  /* 0x4b8000000a0aa820 */ /* 0x000fe20000400000 */
[----:B-----5:R-:W-:Y:S01]  /*0450*/  FADD R23, R0, R23 ;  /* 0x0000001700177221 */ /* 0x020fe20000000000 */
[----:B--2---:R-:W-:Y:S02]  /*0460*/  FADD R19, R18, R19 ;  /* 0x0000001312137221 */ /* 0x004fe40000000000 */
[----:B------:R-:W-:Y:S01]  /*0470*/  @!P3 FMUL R20, R20, 16777216 ;  /* 0x4b8000001414b820 */ /* 0x000fe20000400000 */
[----:B---3--:R-:W-:Y:S01]  /*0480*/  FADD R14, -R14, R23 ;  /* 0x000000170e0e7221 */ /* 0x008fe20000000100 */
[----:B------:R-:W-:Y:S02]  /*0490*/  FADD R9, -R16, R19 ;  /* 0x0000001310097221 */ /* 0x000fe40000000100 */
[----:B0-----:R-:W-:Y:S01]  /*04a0*/  FMUL R20, R17, R20 ;  /* 0x0000001411147220 */ /* 0x001fe20000400000 */
[----:B-1----:R-:W-:-:S03]  /*04b0*/  FMUL R15, R15, R10 ;  /* 0x0000000a0f0f7220 */ /* 0x002fc60000400000 */
[----:B------:R-:W-:Y:S01]  /*04c0*/  FMUL R9, R20, R9 ;  /* 0x0000000914097220 */ /* 0x000fe20000400000 */
[----:B------:R-:W-:-:S03]  /*04d0*/  FMUL R14, R15, R14 ;  /* 0x0000000e0f0e7220 */ /* 0x000fc60000400000 */
[----:B------:R-:W-:Y:S01]  /*04e0*/  FFMA R8, R8, R9, R25 ;  /* 0x0000000908087223 */ /* 0x000fe20000000019 */
[----:B------:R-:W-:Y:S01]  /*04f0*/  FFMA R11, R12, R14, R11 ;  /* 0x0000000e0c0b7223 */ /* 0x000fe2000000000b */
[----:B------:R-:W-:Y:S03]  /*0500*/  STG.E desc[UR4][R2.64], R23 ;  /* 0x0000001702007986 */ /* 0x000fe6000c101904 */
[----:B------:R-:W-:Y:S01]  /*0510*/  FADD R11, R11, R8 ;  /* 0x000000080b0b7221 */ /* 0x000fe20000000000 */
[----:B------:R-:W-:Y:S04]  /*0520*/  STG.E desc[UR4][R4.64], R19 ;  /* 0x0000001304007986 */ /* 0x000fe8000c101904 */
[----:B------:R-:W-:Y:S01]  /*0530*/  STG.E desc[UR4][R6.64], R11 ;  /* 0x0000000b06007986 */ /* 0x000fe2000c101904 */
[----:B------:R-:W-:Y:S05]  /*0540*/  EXIT ;  /* 0x000000000000794d */ /* 0x000fea0003800000 */
.L_x_0:
[----:B------:R-:W-:-:S00]  /*0550*/  BRA `(.L_x_0) ;  /* 0xfffffffc00fc7947 */ /* 0x000fc0000383ffff */
[----:B------:R-:W-:-:S00]  /*0560*/  NOP ;  /* 0x0000000000007918 */ /* 0x000fc00000000000 */
        /* <DEDUP_REMOVED lines=9> */
.L_x_1:


//--------------------- .nv.global.init           --------------------------
	.section	.nv.global.init,"aw",@progbits
.nv.global.init:
	.type		_$_str,@object
	.size		_$_str,(_$_str_$_2 - _$_str)
_$_str:
        /*0000*/ 	.byte	0x5f, 0x5f, 0x43, 0x55, 0x44, 0x41, 0x5f, 0x46, 0x54, 0x5a, 0x00
	.type		_$_str_$_2,@object
	.size		_$_str_$_2,(.L_1 - _$_str_$_2)
_$_str_$_2:
        /*000b*/ 	.byte	0x5f, 0x5f, 0x43, 0x55, 0x44, 0x41, 0x5f, 0x50, 0x52, 0x45, 0x43, 0x5f, 0x53, 0x51, 0x52, 0x54
        /*001b*/ 	.byte	0x00
.L_1:


//--------------------- .nv.constant0.triton_poi_fused__native_batch_norm_legit_no_training_add_convolution_50 --------------------------
	.section	.nv.constant0.triton_poi_fused__native_batch_norm_legit_no_training_add_convolution_50,"a",@progbits
	.sectionflags	@""
	.align	4
.nv.constant0.triton_poi_fused__native_batch_norm_legit_no_training_add_convolution_50:
	.zero		636
